//
// Generated by NVIDIA NVVM Compiler
//
// Compiler Build ID: CL-36424714
// Cuda compilation tools, release 13.0, V13.0.88
// Based on NVVM 20.0.0
//

.version 9.0
.target sm_100
.address_size 64

	// .globl	_Z17InverseImg_kernelPhS_iii

.visible .entry _Z17InverseImg_kernelPhS_iii(
	.param .u64 .ptr .align 1 _Z17InverseImg_kernelPhS_iii_param_0,
	.param .u64 .ptr .align 1 _Z17InverseImg_kernelPhS_iii_param_1,
	.param .u32 _Z17InverseImg_kernelPhS_iii_param_2,
	.param .u32 _Z17InverseImg_kernelPhS_iii_param_3,
	.param .u32 _Z17InverseImg_kernelPhS_iii_param_4
)
{
	.reg .pred 	%p<4>;
	.reg .b16 	%rs<3>;
	.reg .b32 	%r<15>;
	.reg .b64 	%rd<8>;

	ld.param.u64 	%rd1, [_Z17InverseImg_kernelPhS_iii_param_0];
	ld.param.u64 	%rd2, [_Z17InverseImg_kernelPhS_iii_param_1];
	ld.param.u32 	%r4, [_Z17InverseImg_kernelPhS_iii_param_2];
	ld.param.u32 	%r5, [_Z17InverseImg_kernelPhS_iii_param_3];
	ld.param.u32 	%r3, [_Z17InverseImg_kernelPhS_iii_param_4];
	mov.u32 	%r7, %ctaid.x;
	mov.u32 	%r8, %ntid.x;
	mov.u32 	%r9, %tid.x;
	mad.lo.s32 	%r1, %r7, %r8, %r9;
	mov.u32 	%r10, %ctaid.y;
	mov.u32 	%r11, %ntid.y;
	mov.u32 	%r12, %tid.y;
	mad.lo.s32 	%r13, %r10, %r11, %r12;
	setp.ge.s32 	%p1, %r1, %r4;
	setp.ge.s32 	%p2, %r13, %r5;
	or.pred  	%p3, %p1, %p2;
	@%p3 bra 	$L__BB0_2;
	cvta.to.global.u64 	%rd3, %rd2;
	cvta.to.global.u64 	%rd4, %rd1;
	mad.lo.s32 	%r14, %r3, %r13, %r1;
	cvt.s64.s32 	%rd5, %r14;
	add.s64 	%rd6, %rd3, %rd5;
	ld.global.u8 	%rs1, [%rd6];
	not.b16 	%rs2, %rs1;
	add.s64 	%rd7, %rd4, %rd5;
	st.global.u8 	[%rd7], %rs2;
$L__BB0_2:
	ret;

}


// ===== COMPILED SASS (sm_100) =====

	.target	sm_100

	.elftype	@"ET_EXEC"


//--------------------- .note.nv.tkinfo           --------------------------
	.section	.note.nv.tkinfo,"",@"SHT_NOTE"
	.sectionflags	@"SHF_NOTE_NV_TKINFO"
	.tkinfo
        /*0018*/ 	.word	0x00000002
        /*0030*/ 	.string	""
        /*0030*/ 	.string	"ptxas"
        /*0030*/ 	.string	"Cuda compilation tools, release 13.0, V13.0.88"
        /*0030*/ 	.string	"Build cuda_13.0.r13.0/compiler.36424714_0"
        /*0030*/ 	.string	"-arch sm_100 -m 64 "



//--------------------- .note.nv.cuinfo           --------------------------
	.section	.note.nv.cuinfo,"",@"SHT_NOTE"
	.sectionflags	@"SHF_NOTE_NV_CUINFO"
        /*0018*/ 	.short	0x0002
        /*001a*/ 	.short	0x0064
        /*001c*/ 	.short	0x0082
	.zero		2


//--------------------- .nv.info                  --------------------------
	.section	.nv.info,"",@"SHT_CUDA_INFO"
	.align	4


	//----- nvinfo : EIATTR_REGCOUNT
	.align		4
        /*0000*/ 	.byte	0x04, 0x2f
        /*0002*/ 	.short	(.L_1 - .L_0)
	.align		4
.L_0:
        /*0004*/ 	.word	index@(_Z17InverseImg_kernelPhS_iii)
        /*0008*/ 	.word	0x0000000a


	//----- nvinfo : EIATTR_FRAME_SIZE
	.align		4
.L_1:
        /*000c*/ 	.byte	0x04, 0x11
        /*000e*/ 	.short	(.L_3 - .L_2)
	.align		4
.L_2:
        /*0010*/ 	.word	index@(_Z17InverseImg_kernelPhS_iii)
        /*0014*/ 	.word	0x00000000


	//----- nvinfo : EIATTR_MIN_STACK_SIZE
	.align		4
.L_3:
        /*0018*/ 	.byte	0x04, 0x12
        /*001a*/ 	.short	(.L_5 - .L_4)
	.align		4
.L_4:
        /*001c*/ 	.word	index@(_Z17InverseImg_kernelPhS_iii)
        /*0020*/ 	.word	0x00000000
.L_5:


//--------------------- .nv.compat                --------------------------
	.section	.nv.compat,"",@"SHT_CUDA_COMPAT_INFO"
	.align	4
        /*0000*/ 	.byte	0x02, 0x09, 0x00, 0x00, 0x02, 0x02, 0x01, 0x00, 0x02, 0x05, 0x05, 0x00, 0x03, 0x07, 0x01, 0x01
        /*0010*/ 	.byte	0x02, 0x03, 0x00, 0x00, 0x02, 0x06, 0x01, 0x00, 0x04, 0x0b, 0x08, 0x00, 0x09, 0x00, 0x00, 0x00
        /*0020*/ 	.byte	0x00, 0x00, 0x00, 0x00


//--------------------- .nv.info._Z17InverseImg_kernelPhS_iii --------------------------
	.section	.nv.info._Z17InverseImg_kernelPhS_iii,"",@"SHT_CUDA_INFO"
	.sectionflags	@""
	.align	4


	//----- nvinfo : EIATTR_CUDA_API_VERSION
	.align		4
        /*0000*/ 	.byte	0x04, 0x37
        /*0002*/ 	.short	(.L_7 - .L_6)
.L_6:
        /*0004*/ 	.word	0x00000082


	//----- nvinfo : EIATTR_KPARAM_INFO
	.align		4
.L_7:
        /*0008*/ 	.byte	0x04, 0x17
        /*000a*/ 	.short	(.L_9 - .L_8)
.L_8:
        /*000c*/ 	.word	0x00000000
        /*0010*/ 	.short	0x0004
        /*0012*/ 	.short	0x0018
        /*0014*/ 	.byte	0x00, 0xf0, 0x11, 0x00


	//----- nvinfo : EIATTR_KPARAM_INFO
	.align		4
.L_9:
        /*0018*/ 	.byte	0x04, 0x17
        /*001a*/ 	.short	(.L_11 - .L_10)
.L_10:
        /*001c*/ 	.word	0x00000000
        /*0020*/ 	.short	0x0003
        /*0022*/ 	.short	0x0014
        /*0024*/ 	.byte	0x00, 0xf0, 0x11, 0x00


	//----- nvinfo : EIATTR_KPARAM_INFO
	.align		4
.L_11:
        /*0028*/ 	.byte	0x04, 0x17
        /*002a*/ 	.short	(.L_13 - .L_12)
.L_12:
        /*002c*/ 	.word	0x00000000
        /*0030*/ 	.short	0x0002
        /*0032*/ 	.short	0x0010
        /*0034*/ 	.byte	0x00, 0xf0, 0x11, 0x00


	//----- nvinfo : EIATTR_KPARAM_INFO
	.align		4
.L_13:
        /*0038*/ 	.byte	0x04, 0x17
        /*003a*/ 	.short	(.L_15 - .L_14)
.L_14:
        /*003c*/ 	.word	0x00000000
        /*0040*/ 	.short	0x0001
        /*0042*/ 	.short	0x0008
        /*0044*/ 	.byte	0x00, 0xf5, 0x21, 0x00


	//----- nvinfo : EIATTR_KPARAM_INFO
	.align		4
.L_15:
        /*0048*/ 	.byte	0x04, 0x17
        /*004a*/ 	.short	(.L_17 - .L_16)
.L_16:
        /*004c*/ 	.word	0x00000000
        /*0050*/ 	.short	0x0000
        /*0052*/ 	.short	0x0000
        /*0054*/ 	.byte	0x00, 0xf5, 0x21, 0x00


	//----- nvinfo : EIATTR_SPARSE_MMA_MASK
	.align		4
.L_17:
        /*0058*/ 	.byte	0x03, 0x50
        /*005a*/ 	.short	0x0000


	//----- nvinfo : EIATTR_MAXREG_COUNT
	.align		4
        /*005c*/ 	.byte	0x03, 0x1b
        /*005e*/ 	.short	0x00ff


	//----- nvinfo : EIATTR_MERCURY_ISA_VERSION
	.align		4
        /*0060*/ 	.byte	0x03, 0x5f
        /*0062*/ 	.short	0x0101


	//----- nvinfo : EIATTR_VRC_CTA_INIT_COUNT
	.align		4
        /*0064*/ 	.byte	0x02, 0x4a
	.zero		1
	.zero		1


	//----- nvinfo : EIATTR_EXIT_INSTR_OFFSETS
	.align		4
        /*0068*/ 	.byte	0x04, 0x1c
        /*006a*/ 	.short	(.L_19 - .L_18)


	//   ....[0]....
.L_18:
        /*006c*/ 	.word	0x000000c0


	//   ....[1]....
        /*0070*/ 	.word	0x00000190


	//----- nvinfo : EIATTR_CBANK_PARAM_SIZE
	.align		4
.L_19:
        /*0074*/ 	.byte	0x03, 0x19
        /*0076*/ 	.short	0x001c


	//----- nvinfo : EIATTR_PARAM_CBANK
	.align		4
        /*0078*/ 	.byte	0x04, 0x0a
        /*007a*/ 	.short	(.L_21 - .L_20)
	.align		4
.L_20:
        /*007c*/ 	.word	index@(.nv.constant0._Z17InverseImg_kernelPhS_iii)
        /*0080*/ 	.short	0x0380
        /*0082*/ 	.short	0x001c


	//----- nvinfo : EIATTR_SW_WAR
	.align		4
.L_21:
        /*0084*/ 	.byte	0x04, 0x36
        /*0086*/ 	.short	(.L_23 - .L_22)
.L_22:
        /*0088*/ 	.word	0x00000008
.L_23:


//--------------------- .nv.callgraph             --------------------------
	.section	.nv.callgraph,"",@"SHT_CUDA_CALLGRAPH"
	.align	4
	.sectionentsize	8
	.align		4
        /*0000*/ 	.word	0x00000000
	.align		4
        /*0004*/ 	.word	0xffffffff
	.align		4
        /*0008*/ 	.word	0x00000000
	.align		4
        /*000c*/ 	.word	0xfffffffe
	.align		4
        /*0010*/ 	.word	0x00000000
	.align		4
        /*0014*/ 	.word	0xfffffffd
	.align		4
        /*0018*/ 	.word	0x00000000
	.align		4
        /*001c*/ 	.word	0xfffffffc


//--------------------- .text._Z17InverseImg_kernelPhS_iii --------------------------
	.section	.text._Z17InverseImg_kernelPhS_iii,"ax",@progbits
	.align	128
        .global         _Z17InverseImg_kernelPhS_iii
        .type           _Z17InverseImg_kernelPhS_iii,@function
        .size           _Z17InverseImg_kernelPhS_iii,(.L_x_1 - _Z17InverseImg_kernelPhS_iii)
        .other          _Z17InverseImg_kernelPhS_iii,@"STO_CUDA_ENTRY STV_DEFAULT"
_Z17InverseImg_kernelPhS_iii:
.text._Z17InverseImg_kernelPhS_iii:
[----:B------:R-:W-:Y:S01]  /*0000*/  LDC R1, c[0x0][0x37c] ;  /* 0x0000df00ff017b82 */ /* 0x000fe20000000800 */
[----:B------:R-:W0:Y:S07]  /*0010*/  S2R R2, SR_TID.Y ;  /* 0x0000000000027919 */ /* 0x000e2e0000002200 */
[----:B------:R-:W1:Y:S01]  /*0020*/  LDC R0, c[0x0][0x360] ;  /* 0x0000d800ff007b82 */ /* 0x000e620000000800 */
[----:B------:R-:W2:Y:S01]  /*0030*/  LDCU.64 UR6, c[0x0][0x390] ;  /* 0x00007200ff0677ac */ /* 0x000ea20008000a00 */
[----:B------:R-:W1:Y:S06]  /*0040*/  S2R R5, SR_TID.X ;  /* 0x0000000000057919 */ /* 0x000e6c0000002100 */
[----:B------:R-:W0:Y:S08]  /*0050*/  S2UR UR5, SR_CTAID.Y ;  /* 0x00000000000579c3 */ /* 0x000e300000002600 */
[----:B------:R-:W0:Y:S08]  /*0060*/  LDC R3, c[0x0][0x364] ;  /* 0x0000d900ff037b82 */ /* 0x000e300000000800 */
[----:B------:R-:W1:Y:S01]  /*0070*/  S2UR UR4, SR_CTAID.X ;  /* 0x00000000000479c3 */ /* 0x000e620000002500 */
[----:B0-----:R-:W-:-:S05]  /*0080*/  IMAD R3, R3, UR5, R2 ;  /* 0x0000000503037c24 */ /* 0x001fca000f8e0202 */
[----:B--2---:R-:W-:Y:S01]  /*0090*/  ISETP.GE.AND P0, PT, R3, UR7, PT ;  /* 0x0000000703007c0c */ /* 0x004fe2000bf06270 */
[----:B-1----:R-:W-:-:S05]  /*00a0*/  IMAD R0, R0, UR4, R5 ;  /* 0x0000000400007c24 */ /* 0x002fca000f8e0205 */
[----:B------:R-:W-:-:S13]  /*00b0*/  ISETP.GE.OR P0, PT, R0, UR6, P0 ;  /* 0x0000000600007c0c */ /* 0x000fda0008706670 */
[----:B------:R-:W-:Y:S05]  /*00c0*/  @P0 EXIT ;  /* 0x000000000000094d */ /* 0x000fea0003800000 */
[----:B------:R-:W0:Y:S01]  /*00d0*/  LDCU UR6, c[0x0][0x398] ;  /* 0x00007300ff0677ac */ /* 0x000e220008000800 */
[----:B------:R-:W1:Y:S01]  /*00e0*/  LDCU.128 UR8, c[0x0][0x380] ;  /* 0x00007000ff0877ac */ /* 0x000e620008000c00 */
[----:B------:R-:W2:Y:S01]  /*00f0*/  LDCU.64 UR4, c[0x0][0x358] ;  /* 0x00006b00ff0477ac */ /* 0x000ea20008000a00 */
[----:B0-----:R-:W-:-:S05]  /*0100*/  IMAD R0, R3, UR6, R0 ;  /* 0x0000000603007c24 */ /* 0x001fca000f8e0200 */
[----:B-1----:R-:W-:Y:S02]  /*0110*/  IADD3 R2, P0, PT, R0, UR10, RZ ;  /* 0x0000000a00027c10 */ /* 0x002fe4000ff1e0ff */
[----:B------:R-:W-:-:S04]  /*0120*/  SHF.R.S32.HI R5, RZ, 0x1f, R0 ;  /* 0x0000001fff057819 */ /* 0x000fc80000011400 */
[----:B------:R-:W-:-:S05]  /*0130*/  IADD3.X R3, PT, PT, R5, UR11, RZ, P0, !PT ;  /* 0x0000000b05037c10 */ /* 0x000fca00087fe4ff */
[----:B--2---:R-:W2:Y:S01]  /*0140*/  LDG.E.U8 R2, desc[UR4][R2.64] ;  /* 0x0000000402027981 */ /* 0x004ea2000c1e1100 */
[----:B------:R-:W-:-:S04]  /*0150*/  IADD3 R4, P0, PT, R0, UR8, RZ ;  /* 0x0000000800047c10 */ /* 0x000fc8000ff1e0ff */
[----:B------:R-:W-:Y:S02]  /*0160*/  IADD3.X R5, PT, PT, R5, UR9, RZ, P0, !PT ;  /* 0x0000000905057c10 */ /* 0x000fe400087fe4ff */
[----:B--2---:R-:W-:-:S05]  /*0170*/  LOP3.LUT R7, RZ, R2, RZ, 0x33, !PT ;  /* 0x00000002ff077212 */ /* 0x004fca00078e33ff */
[----:B------:R-:W-:Y:S01]  /*0180*/  STG.E.U8 desc[UR4][R4.64], R7 ;  /* 0x0000000704007986 */ /* 0x000fe2000c101104 */
[----:B------:R-:W-:Y:S05]  /*0190*/  EXIT ;  /* 0x000000000000794d */ /* 0x000fea0003800000 */
.L_x_0:
[----:B------:R-:W-:-:S00]  /*01a0*/  BRA `(.L_x_0) ;  /* 0xfffffffc00fc7947 */ /* 0x000fc0000383ffff */
[----:B------:R-:W-:-:S00]  /*01b0*/  NOP ;  /* 0x0000000000007918 */ /* 0x000fc00000000000 */
        /* <DEDUP_REMOVED lines=12> */
.L_x_1:


//--------------------- .nv.shared.reserved.0     --------------------------
	.section	.nv.shared.reserved.0,"aw",@nobits
	.weak		__nv_reservedSMEM_offset_0_alias
	.size		__nv_reservedSMEM_offset_0_alias, 0, 64
	.other		__nv_reservedSMEM_offset_0_alias,@"STO_CUDA_RESERVED_SHARED STV_DEFAULT"
__nv_reservedSMEM_offset_0_alias:
	.zero		0
	.zero		64


//--------------------- .nv.constant0._Z17InverseImg_kernelPhS_iii --------------------------
	.section	.nv.constant0._Z17InverseImg_kernelPhS_iii,"a",@progbits
	.sectionflags	@""
	.align	4
.nv.constant0._Z17InverseImg_kernelPhS_iii:
	.zero		924


//--------------------- SYMBOLS --------------------------

	.type		.nv.reservedSmem.offset0,@object
	.size		.nv.reservedSmem.offset0,0x4
